	.headerflags	@"EF_CUDA_TEXMODE_UNIFIED EF_CUDA_64BIT_ADDRESS EF_CUDA_SM80 EF_CUDA_VIRTUAL_SM(EF_CUDA_SM80)"
	.elftype	@"ET_EXEC"


//--------------------- .nv.info                  --------------------------
	.section	.nv.info,"",@"SHT_CUDA_INFO"
	.align	4


	//----- nvinfo : EIATTR_REGCOUNT
	.align		4
        /*0000*/ 	.byte	0x04, 0x2f
        /*0002*/ 	.short	(.L_1 - .L_0)
	.align		4
.L_0:
        /*0004*/ 	.word	index@(_Z1kPKjPjPVii)
        /*0008*/ 	.word	0x00000057


	//----- nvinfo : EIATTR_FRAME_SIZE
	.align		4
.L_1:
        /*000c*/ 	.byte	0x04, 0x11
        /*000e*/ 	.short	(.L_3 - .L_2)
	.align		4
.L_2:
        /*0010*/ 	.word	index@($_Z1kPKjPjPVii$_Z6nestedILi9EEjjiPVii)
        /*0014*/ 	.word	0x00000000


	//----- nvinfo : EIATTR_FRAME_SIZE
	.align		4
.L_3:
        /*0018*/ 	.byte	0x04, 0x11
        /*001a*/ 	.short	(.L_5 - .L_4)
	.align		4
.L_4:
        /*001c*/ 	.word	index@($_Z1kPKjPjPVii$_Z6nestedILi8EEjjiPVii)
        /*0020*/ 	.word	0x00000000


	//----- nvinfo : EIATTR_FRAME_SIZE
	.align		4
.L_5:
        /*0024*/ 	.byte	0x04, 0x11
        /*0026*/ 	.short	(.L_7 - .L_6)
	.align		4
.L_6:
        /*0028*/ 	.word	index@($_Z1kPKjPjPVii$_Z6nestedILi7EEjjiPVii)
        /*002c*/ 	.word	0x00000000


	//----- nvinfo : EIATTR_FRAME_SIZE
	.align		4
.L_7:
        /*0030*/ 	.byte	0x04, 0x11
        /*0032*/ 	.short	(.L_9 - .L_8)
	.align		4
.L_8:
        /*0034*/ 	.word	index@($_Z1kPKjPjPVii$_Z6nestedILi6EEjjiPVii)
        /*0038*/ 	.word	0x00000000


	//----- nvinfo : EIATTR_FRAME_SIZE
	.align		4
.L_9:
        /*003c*/ 	.byte	0x04, 0x11
        /*003e*/ 	.short	(.L_11 - .L_10)
	.align		4
.L_10:
        /*0040*/ 	.word	index@($_Z1kPKjPjPVii$_Z6nestedILi5EEjjiPVii)
        /*0044*/ 	.word	0x00000000


	//----- nvinfo : EIATTR_FRAME_SIZE
	.align		4
.L_11:
        /*0048*/ 	.byte	0x04, 0x11
        /*004a*/ 	.short	(.L_13 - .L_12)
	.align		4
.L_12:
        /*004c*/ 	.word	index@($_Z1kPKjPjPVii$_Z6nestedILi4EEjjiPVii)
        /*0050*/ 	.word	0x00000000


	//----- nvinfo : EIATTR_FRAME_SIZE
	.align		4
.L_13:
        /*0054*/ 	.byte	0x04, 0x11
        /*0056*/ 	.short	(.L_15 - .L_14)
	.align		4
.L_14:
        /*0058*/ 	.word	index@($_Z1kPKjPjPVii$_Z6nestedILi3EEjjiPVii)
        /*005c*/ 	.word	0x00000000


	//----- nvinfo : EIATTR_FRAME_SIZE
	.align		4
.L_15:
        /*0060*/ 	.byte	0x04, 0x11
        /*0062*/ 	.short	(.L_17 - .L_16)
	.align		4
.L_16:
        /*0064*/ 	.word	index@($_Z1kPKjPjPVii$_Z6nestedILi2EEjjiPVii)
        /*0068*/ 	.word	0x00000000


	//----- nvinfo : EIATTR_FRAME_SIZE
	.align		4
.L_17:
        /*006c*/ 	.byte	0x04, 0x11
        /*006e*/ 	.short	(.L_19 - .L_18)
	.align		4
.L_18:
        /*0070*/ 	.word	index@($_Z1kPKjPjPVii$_Z6nestedILi1EEjjiPVii)
        /*0074*/ 	.word	0x00000000


	//----- nvinfo : EIATTR_FRAME_SIZE
	.align		4
.L_19:
        /*0078*/ 	.byte	0x04, 0x11
        /*007a*/ 	.short	(.L_21 - .L_20)
	.align		4
.L_20:
        /*007c*/ 	.word	index@($_Z1kPKjPjPVii$_Z6nestedILi12EEjjiPVii)
        /*0080*/ 	.word	0x00000000


	//----- nvinfo : EIATTR_FRAME_SIZE
	.align		4
.L_21:
        /*0084*/ 	.byte	0x04, 0x11
        /*0086*/ 	.short	(.L_23 - .L_22)
	.align		4
.L_22:
        /*0088*/ 	.word	index@($_Z1kPKjPjPVii$_Z6nestedILi11EEjjiPVii)
        /*008c*/ 	.word	0x00000000


	//----- nvinfo : EIATTR_FRAME_SIZE
	.align		4
.L_23:
        /*0090*/ 	.byte	0x04, 0x11
        /*0092*/ 	.short	(.L_25 - .L_24)
	.align		4
.L_24:
        /*0094*/ 	.word	index@($_Z1kPKjPjPVii$_Z6nestedILi10EEjjiPVii)
        /*0098*/ 	.word	0x00000000


	//----- nvinfo : EIATTR_FRAME_SIZE
	.align		4
.L_25:
        /*009c*/ 	.byte	0x04, 0x11
        /*009e*/ 	.short	(.L_27 - .L_26)
	.align		4
.L_26:
        /*00a0*/ 	.word	index@($_Z1kPKjPjPVii$_Z6nestedILi0EEjjiPVii)
        /*00a4*/ 	.word	0x00000000


	//----- nvinfo : EIATTR_FRAME_SIZE
	.align		4
.L_27:
        /*00a8*/ 	.byte	0x04, 0x11
        /*00aa*/ 	.short	(.L_29 - .L_28)
	.align		4
.L_28:
        /*00ac*/ 	.word	index@($_Z1kPKjPjPVii$_Z5heavyjiiPVii)
        /*00b0*/ 	.word	0x00000000


	//----- nvinfo : EIATTR_FRAME_SIZE
	.align		4
.L_29:
        /*00b4*/ 	.byte	0x04, 0x11
        /*00b6*/ 	.short	(.L_31 - .L_30)
	.align		4
.L_30:
        /*00b8*/ 	.word	index@($_Z1kPKjPjPVii$_Z12brx_dispatchjj)
        /*00bc*/ 	.word	0x00000000


	//----- nvinfo : EIATTR_FRAME_SIZE
	.align		4
.L_31:
        /*00c0*/ 	.byte	0x04, 0x11
        /*00c2*/ 	.short	(.L_33 - .L_32)
	.align		4
.L_32:
        /*00c4*/ 	.word	index@(_Z1kPKjPjPVii)
        /*00c8*/ 	.word	0x00000000


	//----- nvinfo : EIATTR_MIN_STACK_SIZE
	.align		4
.L_33:
        /*00cc*/ 	.byte	0x04, 0x12
        /*00ce*/ 	.short	(.L_35 - .L_34)
	.align		4
.L_34:
        /*00d0*/ 	.word	index@(_Z1kPKjPjPVii)
        /*00d4*/ 	.word	0x00000000
.L_35:


//--------------------- .nv.info._Z1kPKjPjPVii    --------------------------
	.section	.nv.info._Z1kPKjPjPVii,"",@"SHT_CUDA_INFO"
	.sectionflags	@""
	.align	4


	//----- nvinfo : EIATTR_CUDA_API_VERSION
	.align		4
        /*0000*/ 	.byte	0x04, 0x37
        /*0002*/ 	.short	(.L_37 - .L_36)
.L_36:
        /*0004*/ 	.word	0x00000081


	//----- nvinfo : EIATTR_SW2861232_WAR
	.align		4
.L_37:
        /*0008*/ 	.byte	0x01, 0x35
	.zero		2


	//----- nvinfo : EIATTR_PARAM_CBANK
	.align		4
        /*000c*/ 	.byte	0x04, 0x0a
        /*000e*/ 	.short	(.L_39 - .L_38)
	.align		4
.L_38:
        /*0010*/ 	.word	index@(.nv.constant0._Z1kPKjPjPVii)
        /*0014*/ 	.short	0x0160
        /*0016*/ 	.short	0x001c


	//----- nvinfo : EIATTR_CBANK_PARAM_SIZE
	.align		4
.L_39:
        /*0018*/ 	.byte	0x03, 0x19
        /*001a*/ 	.short	0x001c


	//----- nvinfo : EIATTR_KPARAM_INFO
	.align		4
        /*001c*/ 	.byte	0x04, 0x17
        /*001e*/ 	.short	(.L_41 - .L_40)
.L_40:
        /*0020*/ 	.word	0x00000000
        /*0024*/ 	.short	0x0003
        /*0026*/ 	.short	0x0018
        /*0028*/ 	.byte	0x00, 0xf0, 0x11, 0x00


	//----- nvinfo : EIATTR_KPARAM_INFO
	.align		4
.L_41:
        /*002c*/ 	.byte	0x04, 0x17
        /*002e*/ 	.short	(.L_43 - .L_42)
.L_42:
        /*0030*/ 	.word	0x00000000
        /*0034*/ 	.short	0x0002
        /*0036*/ 	.short	0x0010
        /*0038*/ 	.byte	0x00, 0xf0, 0x21, 0x00


	//----- nvinfo : EIATTR_KPARAM_INFO
	.align		4
.L_43:
        /*003c*/ 	.byte	0x04, 0x17
        /*003e*/ 	.short	(.L_45 - .L_44)
.L_44:
        /*0040*/ 	.word	0x00000000
        /*0044*/ 	.short	0x0001
        /*0046*/ 	.short	0x0008
        /*0048*/ 	.byte	0x00, 0xf0, 0x21, 0x00


	//----- nvinfo : EIATTR_KPARAM_INFO
	.align		4
.L_45:
        /*004c*/ 	.byte	0x04, 0x17
        /*004e*/ 	.short	(.L_47 - .L_46)
.L_46:
        /*0050*/ 	.word	0x00000000
        /*0054*/ 	.short	0x0000
        /*0056*/ 	.short	0x0000
        /*0058*/ 	.byte	0x00, 0xf0, 0x21, 0x00


	//----- nvinfo : EIATTR_MAXREG_COUNT
	.align		4
.L_47:
        /*005c*/ 	.byte	0x03, 0x1b
        /*005e*/ 	.short	0x00ff


	//----- nvinfo : EIATTR_EXIT_INSTR_OFFSETS
	.align		4
        /*0060*/ 	.byte	0x04, 0x1c
        /*0062*/ 	.short	(.L_49 - .L_48)


	//   ....[0]....
.L_48:
        /*0064*/ 	.word	0x00000be0


	//----- nvinfo : EIATTR_INDIRECT_BRANCH_TARGETS
	.align		4
.L_49:
        /*0068*/ 	.byte	0x04, 0x34
        /*006a*/ 	.short	(.L_51 - .L_50)


	//   ....[0]....
.L_50:
        /*006c*/ 	.word	.L_x_69@srel
        /*0070*/ 	.short	0x0
        /*0072*/ 	.short	0x0
        /*0074*/ 	.word	0x8
        /*0078*/ 	.word	.L_x_70@srel
        /*007c*/ 	.word	.L_x_71@srel
        /*0080*/ 	.word	.L_x_72@srel
        /*0084*/ 	.word	.L_x_73@srel
        /*0088*/ 	.word	.L_x_74@srel
        /*008c*/ 	.word	.L_x_75@srel
        /*0090*/ 	.word	.L_x_76@srel
        /*0094*/ 	.word	.L_x_77@srel


	//----- nvinfo : EIATTR_CRS_STACK_SIZE
	.align		4
.L_51:
        /*0098*/ 	.byte	0x04, 0x1e
        /*009a*/ 	.short	(.L_53 - .L_52)
.L_52:
        /*009c*/ 	.word	0x00000000
.L_53:


//--------------------- .nv.callgraph             --------------------------
	.section	.nv.callgraph,"",@"SHT_CUDA_CALLGRAPH"
	.align	4
	.sectionentsize	8
	.align		4
        /*0000*/ 	.word	0x00000000
	.align		4
        /*0004*/ 	.word	0xffffffff
	.align		4
        /*0008*/ 	.word	0x00000000
	.align		4
        /*000c*/ 	.word	0xfffffffe
	.align		4
        /*0010*/ 	.word	0x00000000
	.align		4
        /*0014*/ 	.word	0xfffffffd
	.align		4
        /*0018*/ 	.word	0x00000000
	.align		4
        /*001c*/ 	.word	0xfffffffc


//--------------------- .nv.rel.action            --------------------------
	.section	.nv.rel.action,"",@"SHT_CUDA_RELOCINFO"
	.align	8
	.sectionentsize	8
        /*0000*/ 	.byte	0x73, 0x00, 0x00, 0x00, 0x00, 0x00, 0x00, 0x00, 0x00, 0x00, 0x00, 0x11, 0x25, 0x00, 0x05, 0x36


//--------------------- .nv.constant2._Z1kPKjPjPVii --------------------------
	.section	.nv.constant2._Z1kPKjPjPVii,"a",@progbits
	.sectionflags	@""
	.align	4
.nv.constant2._Z1kPKjPjPVii:
        /*0000*/ 	.byte	0xb0, 0x0c, 0x00, 0x00, 0xe0, 0x0c, 0x00, 0x00, 0x10, 0x0d, 0x00, 0x00, 0x40, 0x0d, 0x00, 0x00
        /*0010*/ 	.byte	0x70, 0x0d, 0x00, 0x00, 0xa0, 0x0d, 0x00, 0x00, 0xd0, 0x0d, 0x00, 0x00, 0x00, 0x0e, 0x00, 0x00


//--------------------- .nv.constant0._Z1kPKjPjPVii --------------------------
	.section	.nv.constant0._Z1kPKjPjPVii,"a",@progbits
	.sectionflags	@""
	.align	4
.nv.constant0._Z1kPKjPjPVii:
	.zero		380


//--------------------- .text._Z1kPKjPjPVii       --------------------------
	.section	.text._Z1kPKjPjPVii,"ax",@progbits
	.sectioninfo	@"SHI_REGISTERS=87"
	.align	128
        .global         _Z1kPKjPjPVii
        .type           _Z1kPKjPjPVii,@function
        .size           _Z1kPKjPjPVii,(.L_x_92 - _Z1kPKjPjPVii)
        .other          _Z1kPKjPjPVii,@"STO_CUDA_ENTRY STV_DEFAULT"
_Z1kPKjPjPVii:
.text._Z1kPKjPjPVii:
[----:B01----:R-:W-:-:S15]  /*0000*/  MOV R1, c[0x0][0x28] ;  /* 0x00000a0000017a02 */ /* 0x003fde0000000f00 */
[----:B01----:R-:W-:-:S15]  /*0010*/  MOV R48, c[0x0][0x118] ;  /* 0x0000460000307a02 */ /* 0x003fde0000000f00 */
[----:B01----:R-:W-:-:S15]  /*0020*/  MOV R49, c[0x0][0x11c] ;  /* 0x0000470000317a02 */ /* 0x003fde0000000f00 */
[----:B01----:R-:W-:-:S15]  /*0030*/  MOV R2, RZ ;  /* 0x000000ff00027202 */ /* 0x003fde0000000f00 */
[----:B01----:R1:W0:-:S15]  /*0040*/  LDC.64 R2, c[0x0][R2+0x160] ;  /* 0x0000580002027b82 */ /* 0x00321e0000000a00 */
[----:B01----:R-:W-:-:S15]  /*0050*/  MOV R11, R2 ;  /* 0x00000002000b7202 */ /* 0x003fde0000000f00 */
[----:B01----:R-:W-:-:S15]  /*0060*/  MOV R12, R3 ;  /* 0x00000003000c7202 */ /* 0x003fde0000000f00 */
[----:B01----:R-:W-:-:S15]  /*0070*/  MOV R11, R11 ;  /* 0x0000000b000b7202 */ /* 0x003fde0000000f00 */
[----:B01----:R-:W-:-:S15]  /*0080*/  MOV R12, R12 ;  /* 0x0000000c000c7202 */ /* 0x003fde0000000f00 */
[----:B01----:R-:W-:-:S15]  /*0090*/  MOV R2, 0x8 ;  /* 0x0000000800027802 */ /* 0x003fde0000000f00 */
        /* <DEDUP_REMOVED lines=12> */
[----:B01----:R1:W0:-:S15]  /*0160*/  LDC R0, c[0x0][R0+0x160] ;  /* 0x0000580000007b82 */ /* 0x00321e0000000800 */
[----:B01----:R-:W-:-:S15]  /*0170*/  MOV R0, R0 ;  /* 0x0000000000007202 */ /* 0x003fde0000000f00 */
[----:B01----:R-:W-:-:S15]  /*0180*/  MOV R2, c[0x0][0x0] ;  /* 0x0000000000027a02 */ /* 0x003fde0000000f00 */
[----:B01----:R1:W0:-:S15]  /*0190*/  S2R R3, SR_CTAID.X ;  /* 0x0000000000037919 */ /* 0x00321e0000002500 */
[----:B01----:R-:W-:-:S15]  /*01a0*/  MOV R3, R3 ;  /* 0x0000000300037202 */ /* 0x003fde0000000f00 */
[----:B01----:R1:W0:-:S15]  /*01b0*/  S2R R4, SR_TID.X ;  /* 0x0000000000047919 */ /* 0x00321e0000002100 */
[----:B01----:R-:W-:-:S15]  /*01c0*/  MOV R4, R4 ;  /* 0x0000000400047202 */ /* 0x003fde0000000f00 */
[----:B01----:R-:W-:-:S15]  /*01d0*/  IMAD R2, R3, R2, R4 ;  /* 0x0000000203027224 */ /* 0x003fde00078e0204 */
[----:B01----:R-:W-:-:S15]  /*01e0*/  ISETP.GE.AND P0, PT, R2, R0, PT ;  /* 0x000000000200720c */ /* 0x003fde0003f06270 */
[----:B01----:R-:W-:-:S15]  /*01f0*/  MOV R11, R11 ;  /* 0x0000000b000b7202 */ /* 0x003fde0000000f00 */
[----:B01----:R-:W-:-:S15]  /*0200*/  MOV R12, R12 ;  /* 0x0000000c000c7202 */ /* 0x003fde0000000f00 */
[----:B01----:R-:W-:-:S15]  /*0210*/  MOV R13, R13 ;  /* 0x0000000d000d7202 */ /* 0x003fde0000000f00 */
[----:B01----:R-:W-:-:S15]  /*0220*/  MOV R14, R14 ;  /* 0x0000000e000e7202 */ /* 0x003fde0000000f00 */
[----:B01----:R-:W-:-:S15]  /*0230*/  MOV R15, R15 ;  /* 0x0000000f000f7202 */ /* 0x003fde0000000f00 */
[----:B01----:R-:W-:-:S15]  /*0240*/  MOV R16, R16 ;  /* 0x0000001000107202 */ /* 0x003fde0000000f00 */
[----:B01----:R-:W-:-:S15]  /*0250*/  MOV R0, R4 ;  /* 0x0000000400007202 */ /* 0x003fde0000000f00 */
[----:B01----:R-:W-:-:S15]  /*0260*/  MOV R6, R2 ;  /* 0x0000000200067202 */ /* 0x003fde0000000f00 */
[----:B01----:R-:W-:-:S15]  /*0270*/  @P0 BRA `(.L_x_0) ;  /* 0x0000096000000947 */ /* 0x003fde0003800000 */
[----:B01----:R-:W-:-:S15]  /*0280*/  MOV R11, R11 ;  /* 0x0000000b000b7202 */ /* 0x003fde0000000f00 */
[----:B01----:R-:W-:-:S15]  /*0290*/  MOV R12, R12 ;  /* 0x0000000c000c7202 */ /* 0x003fde0000000f00 */
[----:B01----:R-:W-:-:S15]  /*02a0*/  SHF.L.U32 R17, R6, 0x7, RZ ;  /* 0x0000000706117819 */ /* 0x003fde00000006ff */
[----:B01----:R-:W-:-:S15]  /*02b0*/  MOV R11, R11 ;  /* 0x0000000b000b7202 */ /* 0x003fde0000000f00 */
[----:B01----:R-:W-:-:S15]  /*02c0*/  MOV R12, R12 ;  /* 0x0000000c000c7202 */ /* 0x003fde0000000f00 */
[----:B01----:R-:W-:-:S15]  /*02d0*/  MOV R17, R17 ;  /* 0x0000001100117202 */ /* 0x003fde0000000f00 */
[----:B01----:R-:W-:-:S15]  /*02e0*/  CS2R R2, SR_CLOCKLO ;  /* 0x0000000000027805 */ /* 0x003fde0000015000 */
[----:B01----:R-:W-:-:S15]  /*02f0*/  MOV R2, R2 ;  /* 0x0000000200027202 */ /* 0x003fde0000000f00 */
[----:B01----:R-:W-:-:S15]  /*0300*/  MOV R3, R3 ;  /* 0x0000000300037202 */ /* 0x003fde0000000f00 */
[----:B01----:R-:W-:-:S15]  /*0310*/  MOV R7, R2 ;  /* 0x0000000200077202 */ /* 0x003fde0000000f00 */
[----:B01----:R-:W-:-:S15]  /*0320*/  MOV R8, R3 ;  /* 0x0000000300087202 */ /* 0x003fde0000000f00 */
[----:B01----:R-:W-:-:S15]  /*0330*/  MOV R7, R7 ;  /* 0x0000000700077202 */ /* 0x003fde0000000f00 */
[----:B01----:R-:W-:-:S15]  /*0340*/  MOV R8, R8 ;  /* 0x0000000800087202 */ /* 0x003fde0000000f00 */
[----:B01----:R-:W-:-:S15]  /*0350*/  MOV R2, R6 ;  /* 0x0000000600027202 */ /* 0x003fde0000000f00 */
[----:B01----:R-:W-:-:S15]  /*0360*/  SHF.R.S32.HI R3, RZ, 0x1f, R2 ;  /* 0x0000001fff037819 */ /* 0x003fde0000011402 */
[----:B01----:R-:W-:-:S15]  /*0370*/  MOV R2, R2 ;  /* 0x0000000200027202 */ /* 0x003fde0000000f00 */
[----:B01----:R-:W-:-:S15]  /*0380*/  MOV R3, R3 ;  /* 0x0000000300037202 */ /* 0x003fde0000000f00 */
[----:B01----:R-:W-:-:S15]  /*0390*/  MOV R2, R2 ;  /* 0x0000000200027202 */ /* 0x003fde0000000f00 */
[----:B01----:R-:W-:-:S15]  /*03a0*/  MOV R3, R3 ;  /* 0x0000000300037202 */ /* 0x003fde0000000f00 */
[----:B01----:R-:W-:-:S15]  /*03b0*/  IMAD.WIDE R4, R6, 0x4, RZ ;  /* 0x0000000406047825 */ /* 0x003fde00078e02ff */
[----:B01----:R-:W-:-:S15]  /*03c0*/  MOV R9, R4 ;  /* 0x0000000400097202 */ /* 0x003fde0000000f00 */
[----:B01----:R-:W-:-:S15]  /*03d0*/  MOV R10, R5 ;  /* 0x00000005000a7202 */ /* 0x003fde0000000f00 */
[----:B01----:R-:W-:-:S15]  /*03e0*/  IADD3 R9, P0, R11, R9, RZ ;  /* 0x000000090b097210 */ /* 0x003fde0007f1e0ff */
[----:B01----:R-:W-:-:S15]  /*03f0*/  IADD3.X R10, R12, R10, RZ, P0, !PT ;  /* 0x0000000a0c0a7210 */ /* 0x003fde00007fe4ff */
[----:B01----:R-:W-:-:S15]  /*0400*/  MOV R4, R7 ;  /* 0x0000000700047202 */ /* 0x003fde0000000f00 */
[----:B01----:R-:W-:-:S15]  /*0410*/  SHF.R.U64 R7, R7, 0x20, R8 ;  /* 0x0000002007077819 */ /* 0x003fde0000001208 */
[----:B01----:R-:W-:-:S15]  /*0420*/  SHF.R.U32.HI R5, RZ, 0x20, R8 ;  /* 0x00000020ff057819 */ /* 0x003fde0000011608 */
[----:B01----:R-:W-:-:S15]  /*0430*/  MOV R7, R7 ;  /* 0x0000000700077202 */ /* 0x003fde0000000f00 */
[----:B01----:R-:W-:-:S15]  /*0440*/  LOP3.LUT R8, R0, 0x1f, RZ, 0xc0, !PT ;  /* 0x0000001f00087812 */ /* 0x003fde00078ec0ff */
[----:B01----:R-:W-:-:S15]  /*0450*/  IMAD R5, R8, -0x3d4d51cb, RZ ;  /* 0xc2b2ae3508057824 */ /* 0x003fde00078e02ff */
[----:B01----:R-:W-:-:S15]  /*0460*/  IMAD R6, R6, -0x7a143595, RZ ;  /* 0x85ebca6b06067824 */ /* 0x003fde00078e02ff */
[----:B01----:R-:W-:-:S15]  /*0470*/  LOP3.LUT R5, R6, R5, RZ, 0x3c, !PT ;  /* 0x0000000506057212 */ /* 0x003fde00078e3cff */
[----:B01----:R-:W-:-:S15]  /*0480*/  LOP3.LUT R6, R5, R4, RZ, 0x3c, !PT ;  /* 0x0000000405067212 */ /* 0x003fde00078e3cff */
[----:B01----:R-:W-:-:S15]  /*0490*/  MOV R4, R9 ;  /* 0x0000000900047202 */ /* 0x003fde0000000f00 */
[----:B01----:R-:W-:-:S15]  /*04a0*/  MOV R5, R10 ;  /* 0x0000000a00057202 */ /* 0x003fde0000000f00 */
[----:B01----:R-:W-:-:S15]  /*04b0*/  MOV R4, R4 ;  /* 0x0000000400047202 */ /* 0x003fde0000000f00 */
[----:B01----:R-:W-:-:S15]  /*04c0*/  MOV R5, R5 ;  /* 0x0000000500057202 */ /* 0x003fde0000000f00 */
[----:B01----:R1:W0:-:S15]  /*04d0*/  R2UR UR4, R48 ;  /* 0x00000000300473c2 */ /* 0x00321e00000e0000 */
[----:B01----:R1:W0:-:S15]  /*04e0*/  R2UR UR5, R49 ;  /* 0x00000000310573c2 */ /* 0x00321e00000e0000 */
[----:B01----:R1:W0:-:S15]  /*04f0*/  LDG.E.CONSTANT R4, [R4.64] ;  /* 0x0000000404047981 */ /* 0x00321e000c1e9900 */
[----:B01----:R-:W-:-:S15]  /*0500*/  LOP3.LUT R4, R6, R4, RZ, 0x3c, !PT ;  /* 0x0000000406047212 */ /* 0x003fde00078e3cff */
[----:B01----:R-:W-:-:S15]  /*0510*/  LOP3.LUT R4, R4, R7, RZ, 0x3c, !PT ;  /* 0x0000000704047212 */ /* 0x003fde00078e3cff */
[----:B01----:R-:W-:-:S15]  /*0520*/  LOP3.LUT R5, R4, 0x1, RZ, 0xc0, !PT ;  /* 0x0000000104057812 */ /* 0x003fde00078ec0ff */
[----:B01----:R-:W-:-:S15]  /*0530*/  ISETP.EQ.U32.AND P0, PT, R5, 0x1, PT ;  /* 0x000000010500780c */ /* 0x003fde0003f02070 */
[----:B01----:R-:W-:-:S15]  /*0540*/  LOP3.LUT R0, R0, 0x1, RZ, 0xc0, !PT ;  /* 0x0000000100007812 */ /* 0x003fde00078ec0ff */
[----:B01----:R-:W-:-:S15]  /*0550*/  ISETP.EQ.U32.AND P1, PT, R0, 0x1, PT ;  /* 0x000000010000780c */ /* 0x003fde0003f22070 */
[----:B01----:R-:W-:-:S15]  /*0560*/  PLOP3.LUT P0, PT, P0, P1, PT, 0x28, 0x0 ;  /* 0x000000000000781c */ /* 0x003fde0000702570 */
[----:B01----:R-:W-:-:S15]  /*0570*/  PLOP3.LUT P1, PT, PT, PT, PT, 0x8, 0x0 ;  /* 0x000000000000781c */ /* 0x003fde0003f2e170 */
[----:B01----:R-:W-:-:S15]  /*0580*/  PLOP3.LUT P0, PT, P0, P1, PT, 0x28, 0x0 ;  /* 0x000000000000781c */ /* 0x003fde0000702570 */
[----:B01----:R-:W-:-:S15]  /*0590*/  PLOP3.LUT P0, PT, P0, PT, PT, 0x8, 0x0 ;  /* 0x000000000000781c */ /* 0x003fde000070e170 */
[----:B01----:R-:W-:-:S15]  /*05a0*/  MOV R18, R2 ;  /* 0x0000000200127202 */ /* 0x003fde0000000f00 */
[----:B01----:R-:W-:-:S15]  /*05b0*/  MOV R19, R3 ;  /* 0x0000000300137202 */ /* 0x003fde0000000f00 */
[----:B01----:R-:W-:-:S15]  /*05c0*/  MOV R18, R18 ;  /* 0x0000001200127202 */ /* 0x003fde0000000f00 */
[----:B01----:R-:W-:-:S15]  /*05d0*/  MOV R19, R19 ;  /* 0x0000001300137202 */ /* 0x003fde0000000f00 */
[----:B01----:R-:W-:-:S15]  /*05e0*/  MOV R8, R8 ;  /* 0x0000000800087202 */ /* 0x003fde0000000f00 */
[----:B01----:R-:W-:-:S15]  /*05f0*/  MOV R3, R4 ;  /* 0x0000000400037202 */ /* 0x003fde0000000f00 */
[----:B01----:R-:W-:-:S15]  /*0600*/  BSSY B11, `(.L_x_1) ;  /* 0x00000400000b7945 */ /* 0x003fde0003800000 */
[----:B01----:R-:W-:-:S15]  /*0610*/  @P0 BRA `(.L_x_2) ;  /* 0x0000001000000947 */ /* 0x003fde0003800000 */
[----:B01----:R-:W-:-:S15]  /*0620*/  BRA `(.L_x_3) ;  /* 0x0000022000007947 */ /* 0x003fde0003800000 */
.L_x_2:
[----:B01----:R-:W-:-:S15]  /*0630*/  IADD3 R83, R17, 0x1, RZ ;  /* 0x0000000111537810 */ /* 0x003fde0007ffe0ff */
[----:B01----:R-:W-:-:S15]  /*0640*/  MOV R3, R3 ;  /* 0x0000000300037202 */ /* 0x003fde0000000f00 */
[----:B01----:R-:W-:-:S15]  /*0650*/  MOV R80, R8 ;  /* 0x0000000800507202 */ /* 0x003fde0000000f00 */
[----:B01----:R-:W-:-:S15]  /*0660*/  MOV R2, 0x3e7 ;  /* 0x000003e700027802 */ /* 0x003fde0000000f00 */
[----:B01----:R-:W-:-:S15]  /*0670*/  MOV R78, R15 ;  /* 0x0000000f004e7202 */ /* 0x003fde0000000f00 */
[----:B01----:R-:W-:-:S15]  /*0680*/  MOV R76, R16 ;  /* 0x00000010004c7202 */ /* 0x003fde0000000f00 */
[----:B01----:R-:W-:-:S15]  /*0690*/  MOV R83, R83 ;  /* 0x0000005300537202 */ /* 0x003fde0000000f00 */
[----:B01----:R-:W-:-:S15]  /*06a0*/  MOV R44, 0x6c0 ;  /* 0x000006c0002c7802 */ /* 0x003fde0000000f00 */
[----:B01----:R-:W-:-:S15]  /*06b0*/  CALL.REL.NOINC `($_Z1kPKjPjPVii$_Z5heavyjiiPVii) ;  /* 0x000007b000007944 */ /* 0x003fde0003c00000 */
[----:B01----:R-:W-:-:S15]  /*06c0*/  MOV R0, R74 ;  /* 0x0000004a00007202 */ /* 0x003fde0000000f00 */
[----:B01----:R-:W-:-:S15]  /*06d0*/  SHF.R.U32.HI R2, RZ, 0x9, R0 ;  /* 0x00000009ff027819 */ /* 0x003fde0000011600 */
[----:B01----:R-:W-:-:S15]  /*06e0*/  IADD3 R3, RZ, -R8, RZ ;  /* 0x80000008ff037210 */ /* 0x003fde0007ffe0ff */
[----:B01----:R-:W-:-:S15]  /*06f0*/  MOV R3, R3 ;  /* 0x0000000300037202 */ /* 0x003fde0000000f00 */
[----:B01----:R-:W-:-:S15]  /*0700*/  MOV R3, R3 ;  /* 0x0000000300037202 */ /* 0x003fde0000000f00 */
[----:B01----:R-:W-:-:S15]  /*0710*/  LOP3.LUT R3, R0, R3, RZ, 0x3c, !PT ;  /* 0x0000000300037212 */ /* 0x003fde00078e3cff */
[----:B01----:R-:W-:-:S15]  /*0720*/  LOP3.LUT R2, R3, R2, RZ, 0x3c, !PT ;  /* 0x0000000203027212 */ /* 0x003fde00078e3cff */
[----:B01----:R-:W-:-:S15]  /*0730*/  LOP3.LUT R2, R2, 0x7, RZ, 0xc0, !PT ;  /* 0x0000000702027812 */ /* 0x003fde00078ec0ff */
[----:B01----:R-:W-:-:S15]  /*0740*/  MOV R3, R0 ;  /* 0x0000000000037202 */ /* 0x003fde0000000f00 */
[----:B01----:R-:W-:-:S15]  /*0750*/  MOV R2, R2 ;  /* 0x0000000200027202 */ /* 0x003fde0000000f00 */
[----:B01----:R-:W-:-:S15]  /*0760*/  MOV R4, 0x790 ;  /* 0x0000079000047802 */ /* 0x003fde0000000f00 */
[----:B01----:R-:W-:-:S15]  /*0770*/  BSSY B0, `(.L_x_4) ;  /* 0x0000002000007945 */ /* 0x003fde0003800000 */
[----:B01----:R-:W-:-:S15]  /*0780*/  CALL.REL.NOINC `($_Z1kPKjPjPVii$_Z12brx_dispatchjj) ;  /* 0x0000046000007944 */ /* 0x003fde0003c00000 */
[----:B01----:R-:W-:-:S15]  /*0790*/  BSYNC B0 ;  /* 0x0000000000007941 */ /* 0x003fde0003800000 */
.L_x_4:
[----:B01----:R-:W-:-:S15]  /*07a0*/  MOV R0, R0 ;  /* 0x0000000000007202 */ /* 0x003fde0000000f00 */
[----:B01----:R-:W-:-:S15]  /*07b0*/  MOV R0, R0 ;  /* 0x0000000000007202 */ /* 0x003fde0000000f00 */
[----:B01----:R-:W-:-:S15]  /*07c0*/  MOV R6, R8 ;  /* 0x0000000800067202 */ /* 0x003fde0000000f00 */
[----:B01----:R-:W-:-:S15]  /*07d0*/  MOV R2, R15 ;  /* 0x0000000f00027202 */ /* 0x003fde0000000f00 */
[----:B01----:R-:W-:-:S15]  /*07e0*/  MOV R3, R16 ;  /* 0x0000001000037202 */ /* 0x003fde0000000f00 */
[----:B01----:R-:W-:-:S15]  /*07f0*/  MOV R7, R17 ;  /* 0x0000001100077202 */ /* 0x003fde0000000f00 */
[----:B01----:R-:W-:-:S15]  /*0800*/  MOV R12, 0x820 ;  /* 0x00000820000c7802 */ /* 0x003fde0000000f00 */
[----:B01----:R-:W-:-:S15]  /*0810*/  CALL.REL.NOINC `($_Z1kPKjPjPVii$_Z6nestedILi12EEjjiPVii) ;  /* 0x0000188000007944 */ /* 0x003fde0003c00000 */
[----:B01----:R-:W-:-:S15]  /*0820*/  MOV R0, R0 ;  /* 0x0000000000007202 */ /* 0x003fde0000000f00 */
[----:B01----:R-:W-:-:S15]  /*0830*/  MOV R0, R0 ;  /* 0x0000000000007202 */ /* 0x003fde0000000f00 */
[----:B01----:R-:W-:-:S15]  /*0840*/  BRA `(.L_x_5) ;  /* 0x000001b000007947 */ /* 0x003fde0003800000 */
.L_x_3:
[----:B01----:R-:W-:-:S15]  /*0850*/  SHF.R.U32.HI R0, RZ, 0x7, R3 ;  /* 0x00000007ff007819 */ /* 0x003fde0000011603 */
[----:B01----:R-:W-:-:S15]  /*0860*/  IMAD R2, R8, 0x11, RZ ;  /* 0x0000001108027824 */ /* 0x003fde00078e02ff */
        /* <DEDUP_REMOVED lines=9> */
.L_x_6:
[----:B01----:R-:W-:-:S15]  /*0900*/  MOV R0, R0 ;  /* 0x0000000000007202 */ /* 0x003fde0000000f00 */
[----:B01----:R-:W-:-:S15]  /*0910*/  MOV R0, R0 ;  /* 0x0000000000007202 */ /* 0x003fde0000000f00 */
[----:B01----:R-:W-:-:S15]  /*0920*/  MOV R6, R8 ;  /* 0x0000000800067202 */ /* 0x003fde0000000f00 */
[----:B01----:R-:W-:-:S15]  /*0930*/  MOV R2, R15 ;  /* 0x0000000f00027202 */ /* 0x003fde0000000f00 */
[----:B01----:R-:W-:-:S15]  /*0940*/  MOV R3, R16 ;  /* 0x0000001000037202 */ /* 0x003fde0000000f00 */
[----:B01----:R-:W-:-:S15]  /*0950*/  MOV R7, R17 ;  /* 0x0000001100077202 */ /* 0x003fde0000000f00 */
[----:B01----:R-:W-:-:S15]  /*0960*/  MOV R12, 0x9b0 ;  /* 0x000009b0000c7802 */ /* 0x003fde0000000f00 */
[----:B01----:R-:W-:-:S15]  /*0970*/  BSSY B0, `(.L_x_7) ;  /* 0x0000005000007945 */ /* 0x003fde0003800000 */
[----:B01----:R-:W0:-:S15]  /*0980*/  BMOV.32.CLEAR R84, B0 ;  /* 0x0000000000547355 */ /* 0x003e1e0000100000 */
[----:B01----:R-:W0:-:S15]  /*0990*/  BMOV.32.CLEAR RZ, B10 ;  /* 0x000000000aff7355 */ /* 0x003e1e0000100000 */
[----:B01----:R-:W-:-:S15]  /*09a0*/  CALL.REL.NOINC `($_Z1kPKjPjPVii$_Z6nestedILi12EEjjiPVii) ;  /* 0x000016f000007944 */ /* 0x003fde0003c00000 */
[----:B01----:R1:W-:-:S15]  /*09b0*/  BMOV.32 B10, R84 ;  /* 0x000000540a007356 */ /* 0x0033de0000000000 */
[----:B01----:R-:W-:-:S15]  /*09c0*/  BSYNC B10 ;  /* 0x00000000000a7941 */ /* 0x003fde0003800000 */
.L_x_7:
[----:B01----:R-:W-:-:S15]  /*09d0*/  MOV R0, R0 ;  /* 0x0000000000007202 */ /* 0x003fde0000000f00 */
[----:B01----:R-:W-:-:S15]  /*09e0*/  MOV R0, R0 ;  /* 0x0000000000007202 */ /* 0x003fde0000000f00 */
[----:B01----:R-:W-:-:S15]  /*09f0*/  BRA `(.L_x_5) ;  /* 0x0000000000007947 */ /* 0x003fde0003800000 */
.L_x_5:
[----:B01----:R-:W-:-:S15]  /*0a00*/  BSYNC B11 ;  /* 0x00000000000b7941 */ /* 0x003fde0003800000 */
.L_x_1:
[----:B01----:R-:W-:-:S15]  /*0a10*/  MOV R15, R15 ;  /* 0x0000000f000f7202 */ /* 0x003fde0000000f00 */
[----:B01----:R-:W-:-:S15]  /*0a20*/  MOV R16, R16 ;  /* 0x0000001000107202 */ /* 0x003fde0000000f00 */
[----:B01----:R-:W-:-:S15]  /*0a30*/  IMAD.WIDE R2, R17, 0x4, RZ ;  /* 0x0000000411027825 */ /* 0x003fde00078e02ff */
[----:B01----:R-:W-:-:S15]  /*0a40*/  MOV R4, R2 ;  /* 0x0000000200047202 */ /* 0x003fde0000000f00 */
[----:B01----:R-:W-:-:S15]  /*0a50*/  MOV R3, R3 ;  /* 0x0000000300037202 */ /* 0x003fde0000000f00 */
[----:B01----:R-:W-:-:S15]  /*0a60*/  IADD3 R2, P0, R15, R4, RZ ;  /* 0x000000040f027210 */ /* 0x003fde0007f1e0ff */
[----:B01----:R-:W-:-:S15]  /*0a70*/  IADD3.X R3, R16, R3, RZ, P0, !PT ;  /* 0x0000000310037210 */ /* 0x003fde00007fe4ff */
[----:B01----:R-:W-:-:S15]  /*0a80*/  IADD3 R2, P0, R2, 0x1fc, RZ ;  /* 0x000001fc02027810 */ /* 0x003fde0007f1e0ff */
[----:B01----:R-:W-:-:S15]  /*0a90*/  IADD3.X R3, R3, RZ, RZ, P0, !PT ;  /* 0x000000ff03037210 */ /* 0x003fde00007fe4ff */
[----:B01----:R-:W-:-:S15]  /*0aa0*/  MOV R2, R2 ;  /* 0x0000000200027202 */ /* 0x003fde0000000f00 */
[----:B01----:R-:W-:-:S15]  /*0ab0*/  MOV R3, R3 ;  /* 0x0000000300037202 */ /* 0x003fde0000000f00 */
[----:B01----:R-:W-:-:S15]  /*0ac0*/  MOV R2, R2 ;  /* 0x0000000200027202 */ /* 0x003fde0000000f00 */
[----:B01----:R-:W-:-:S15]  /*0ad0*/  MOV R3, R3 ;  /* 0x0000000300037202 */ /* 0x003fde0000000f00 */
[----:B01----:R1:W0:-:S15]  /*0ae0*/  R2UR UR4, R48 ;  /* 0x00000000300473c2 */ /* 0x00321e00000e0000 */
[----:B01----:R1:W0:-:S15]  /*0af0*/  R2UR UR5, R49 ;  /* 0x00000000310573c2 */ /* 0x00321e00000e0000 */
[----:B01----:R1:W-:-:S15]  /*0b00*/  STG.E.STRONG.SYS [R2.64], R0 ;  /* 0x0000000002007986 */ /* 0x0033de000c115904 */
[----:B01----:R-:W-:-:S15]  /*0b10*/  MOV R13, R13 ;  /* 0x0000000d000d7202 */ /* 0x003fde0000000f00 */
[----:B01----:R-:W-:-:S15]  /*0b20*/  MOV R14, R14 ;  /* 0x0000000e000e7202 */ /* 0x003fde0000000f00 */
[----:B01----:R-:W-:-:S15]  /*0b30*/  SHF.L.U64.HI R3, R18, 0x2, R19 ;  /* 0x0000000212037819 */ /* 0x003fde0000010213 */
[----:B01----:R-:W-:-:S15]  /*0b40*/  SHF.L.U32 R2, R18, 0x2, RZ ;  /* 0x0000000212027819 */ /* 0x003fde00000006ff */
[----:B01----:R-:W-:-:S15]  /*0b50*/  IADD3 R2, P0, R13, R2, RZ ;  /* 0x000000020d027210 */ /* 0x003fde0007f1e0ff */
[----:B01----:R-:W-:-:S15]  /*0b60*/  IADD3.X R3, R14, R3, RZ, P0, !PT ;  /* 0x000000030e037210 */ /* 0x003fde00007fe4ff */
[----:B01----:R-:W-:-:S15]  /*0b70*/  MOV R2, R2 ;  /* 0x0000000200027202 */ /* 0x003fde0000000f00 */
[----:B01----:R-:W-:-:S15]  /*0b80*/  MOV R3, R3 ;  /* 0x0000000300037202 */ /* 0x003fde0000000f00 */
[----:B01----:R-:W-:-:S15]  /*0b90*/  MOV R2, R2 ;  /* 0x0000000200027202 */ /* 0x003fde0000000f00 */
[----:B01----:R-:W-:-:S15]  /*0ba0*/  MOV R3, R3 ;  /* 0x0000000300037202 */ /* 0x003fde0000000f00 */
[----:B01----:R1:W0:-:S15]  /*0bb0*/  R2UR UR4, R48 ;  /* 0x00000000300473c2 */ /* 0x00321e00000e0000 */
[----:B01----:R1:W0:-:S15]  /*0bc0*/  R2UR UR5, R49 ;  /* 0x00000000310573c2 */ /* 0x00321e00000e0000 */
[----:B01----:R1:W-:-:S15]  /*0bd0*/  STG.E [R2.64], R0 ;  /* 0x0000000002007986 */ /* 0x0033de000c101904 */
.L_x_0:
[----:B01----:R-:W-:-:S15]  /*0be0*/  EXIT ;  /* 0x000000000000794d */ /* 0x003fde0003800000 */
        .type           $_Z1kPKjPjPVii$_Z12brx_dispatchjj,@function
        .size           $_Z1kPKjPjPVii$_Z12brx_dispatchjj,($_Z1kPKjPjPVii$_Z5heavyjiiPVii - $_Z1kPKjPjPVii$_Z12brx_dispatchjj)
$_Z1kPKjPjPVii$_Z12brx_dispatchjj:
[----:B01----:R-:W-:-:S15]  /*0bf0*/  MOV R0, R3 ;  /* 0x0000000300007202 */ /* 0x003fde0000000f00 */
[----:B01----:R-:W-:-:S15]  /*0c00*/  MOV R2, R2 ;  /* 0x0000000200027202 */ /* 0x003fde0000000f00 */
[----:B01----:R-:W-:-:S15]  /*0c10*/  LOP3.LUT R2, R2, 0x7, RZ, 0xc0, !PT ;  /* 0x0000000702027812 */ /* 0x003fde00078ec0ff */
[----:B01----:R-:W-:-:S15]  /*0c20*/  MOV R2, R2 ;  /* 0x0000000200027202 */ /* 0x003fde0000000f00 */
[----:B01----:R-:W-:-:S15]  /*0c30*/  MOV R0, R0 ;  /* 0x0000000000007202 */ /* 0x003fde0000000f00 */
[----:B01----:R-:W-:-:S15]  /*0c40*/  MOV R2, R2 ;  /* 0x0000000200027202 */ /* 0x003fde0000000f00 */
[----:B01----:R-:W-:-:S15]  /*0c50*/  SHF.L.U32 R2, R2, 0x2, RZ ;  /* 0x0000000202027819 */ /* 0x003fde00000006ff */
[----:B01----:R1:W0:-:S15]  /*0c60*/  LDC R2, c[0x2][R2] ;  /* 0x0080000002027b82 */ /* 0x00321e0000000800 */
[----:B01----:R-:W-:-:S15]  /*0c70*/  SHF.R.S32.HI R3, RZ, 0x1f, R2 ;  /* 0x0000001fff037819 */ /* 0x003fde0000011402 */
[----:B01----:R-:W-:-:S15]  /*0c80*/  MOV R2, R2 ;  /* 0x0000000200027202 */ /* 0x003fde0000000f00 */
[----:B01----:R-:W-:-:S15]  /*0c90*/  MOV R3, R3 ;  /* 0x0000000300037202 */ /* 0x003fde0000000f00 */
.L_x_69:
[----:B01----:R-:W-:-:S15]  /*0ca0*/  BRX R2 -0xcb0                                             (*"BRANCH_TARGETS .L_x_70,.L_x_71,.L_x_72,.L_x_73,.L_x_74,.L_x_75,.L_x_76,.L_x_77"*) ;  /* 0xfffff35002007949 */ /* 0x003fde000383ffff */
.L_x_70:
[----:B01----:R-:W-:-:S15]  /*0cb0*/  IADD3 R0, R0, 0x1, RZ ;  /* 0x0000000100007810 */ /* 0x003fde0007ffe0ff */
[----:B01----:R-:W-:-:S15]  /*0cc0*/  MOV R0, R0 ;  /* 0x0000000000007202 */ /* 0x003fde0000000f00 */
[----:B01----:R-:W-:-:S15]  /*0cd0*/  BRA `(.L_x_8) ;  /* 0x0000015000007947 */ /* 0x003fde0003800000 */
.L_x_71:
[----:B01----:R-:W-:-:S15]  /*0ce0*/  LOP3.LUT R0, R0, 0x1234, RZ, 0x3c, !PT ;  /* 0x0000123400007812 */ /* 0x003fde00078e3cff */
[----:B01----:R-:W-:-:S15]  /*0cf0*/  MOV R0, R0 ;  /* 0x0000000000007202 */ /* 0x003fde0000000f00 */
[----:B01----:R-:W-:-:S15]  /*0d00*/  BRA `(.L_x_8) ;  /* 0x0000012000007947 */ /* 0x003fde0003800000 */
.L_x_72:
[----:B01----:R-:W-:-:S15]  /*0d10*/  IADD3 R0, R0, 0x77, RZ ;  /* 0x0000007700007810 */ /* 0x003fde0007ffe0ff */
[----:B01----:R-:W-:-:S15]  /*0d20*/  MOV R0, R0 ;  /* 0x0000000000007202 */ /* 0x003fde0000000f00 */
[----:B01----:R-:W-:-:S15]  /*0d30*/  BRA `(.L_x_8) ;  /* 0x000000f000007947 */ /* 0x003fde0003800000 */
.L_x_73:
[----:B01----:R-:W-:-:S15]  /*0d40*/  LOP3.LUT R0, R0, 0x5a5a, RZ, 0x3c, !PT ;  /* 0x00005a5a00007812 */ /* 0x003fde00078e3cff */
[----:B01----:R-:W-:-:S15]  /*0d50*/  MOV R0, R0 ;  /* 0x0000000000007202 */ /* 0x003fde0000000f00 */
[----:B01----:R-:W-:-:S15]  /*0d60*/  BRA `(.L_x_8) ;  /* 0x000000c000007947 */ /* 0x003fde0003800000 */
.L_x_74:
[----:B01----:R-:W-:-:S15]  /*0d70*/  IADD3 R0, R0, 0x100, RZ ;  /* 0x0000010000007810 */ /* 0x003fde0007ffe0ff */
[----:B01----:R-:W-:-:S15]  /*0d80*/  MOV R0, R0 ;  /* 0x0000000000007202 */ /* 0x003fde0000000f00 */
[----:B01----:R-:W-:-:S15]  /*0d90*/  BRA `(.L_x_8) ;  /* 0x0000009000007947 */ /* 0x003fde0003800000 */
.L_x_75:
[----:B01----:R-:W-:-:S15]  /*0da0*/  LOP3.LUT R0, R0, 0xdead, RZ, 0x3c, !PT ;  /* 0x0000dead00007812 */ /* 0x003fde00078e3cff */
[----:B01----:R-:W-:-:S15]  /*0db0*/  MOV R0, R0 ;  /* 0x0000000000007202 */ /* 0x003fde0000000f00 */
[----:B01----:R-:W-:-:S15]  /*0dc0*/  BRA `(.L_x_8) ;  /* 0x0000006000007947 */ /* 0x003fde0003800000 */
.L_x_76:
[----:B01----:R-:W-:-:S15]  /*0dd0*/  IADD3 R0, R0, 0x9e, RZ ;  /* 0x0000009e00007810 */ /* 0x003fde0007ffe0ff */
[----:B01----:R-:W-:-:S15]  /*0de0*/  MOV R0, R0 ;  /* 0x0000000000007202 */ /* 0x003fde0000000f00 */
[----:B01----:R-:W-:-:S15]  /*0df0*/  BRA `(.L_x_8) ;  /* 0x0000003000007947 */ /* 0x003fde0003800000 */
.L_x_77:
[----:B01----:R-:W-:-:S15]  /*0e00*/  LOP3.LUT R0, R0, 0xbeef, RZ, 0x3c, !PT ;  /* 0x0000beef00007812 */ /* 0x003fde00078e3cff */
[----:B01----:R-:W-:-:S15]  /*0e10*/  MOV R0, R0 ;  /* 0x0000000000007202 */ /* 0x003fde0000000f00 */
[----:B01----:R-:W-:-:S15]  /*0e20*/  BRA `(.L_x_8) ;  /* 0x0000000000007947 */ /* 0x003fde0003800000 */
.L_x_8:
[----:B01----:R-:W-:-:S15]  /*0e30*/  MOV R0, R0 ;  /* 0x0000000000007202 */ /* 0x003fde0000000f00 */
[----:B01----:R-:W-:-:S15]  /*0e40*/  MOV R2, R4 ;  /* 0x0000000400027202 */ /* 0x003fde0000000f00 */
[----:B01----:R-:W-:-:S15]  /*0e50*/  MOV R3, 0x0 ;  /* 0x0000000000037802 */ /* 0x003fde0000000f00 */
[----:B01----:R-:W-:-:S15]  /*0e60*/  RET.REL.NODEC R2 `(_Z1kPKjPjPVii) ;  /* 0xfffff19002007950 */ /* 0x003fde0003c3ffff */
        .type           $_Z1kPKjPjPVii$_Z5heavyjiiPVii,@function
        .size           $_Z1kPKjPjPVii$_Z5heavyjiiPVii,($_Z1kPKjPjPVii$_Z6nestedILi0EEjjiPVii - $_Z1kPKjPjPVii$_Z5heavyjiiPVii)
$_Z1kPKjPjPVii$_Z5heavyjiiPVii:
[----:B01----:R-:W-:-:S15]  /*0e70*/  MOV R74, c[0x0][0x118] ;  /* 0x00004600004a7a02 */ /* 0x003fde0000000f00 */
[----:B01----:R-:W-:-:S15]  /*0e80*/  MOV R75, c[0x0][0x11c] ;  /* 0x00004700004b7a02 */ /* 0x003fde0000000f00 */
        /* <DEDUP_REMOVED lines=10> */
[----:B01----:R-:W-:-:S15]  /*0f30*/  IMAD R81, R81, -0x61c88647, R80 ;  /* 0x9e3779b951517824 */ /* 0x003fde00078e0250 */
[----:B01----:R-:W-:-:S15]  /*0f40*/  IADD3 R81, R81, -0x61c88647, RZ ;  /* 0x9e3779b951517810 */ /* 0x003fde0007ffe0ff */
[----:B01----:R-:W-:-:S15]  /*0f50*/  IMAD.WIDE R2, R83, 0x4, RZ ;  /* 0x0000000453027825 */ /* 0x003fde00078e02ff */
[----:B01----:R-:W-:-:S15]  /*0f60*/  MOV R83, R2 ;  /* 0x0000000200537202 */ /* 0x003fde0000000f00 */
[----:B01----:R-:W-:-:S15]  /*0f70*/  MOV R2, R3 ;  /* 0x0000000300027202 */ /* 0x003fde0000000f00 */
[----:B01----:R-:W-:-:S15]  /*0f80*/  IADD3 R3, P0, R78, R83, RZ ;  /* 0x000000534e037210 */ /* 0x003fde0007f1e0ff */
[----:B01----:R-:W-:-:S15]  /*0f90*/  IADD3.X R83, R82, R2, RZ, P0, !PT ;  /* 0x0000000252537210 */ /* 0x003fde00007fe4ff */
[----:B01----:R-:W-:-:S15]  /*0fa0*/  MOV R82, RZ ;  /* 0x000000ff00527202 */ /* 0x003fde0000000f00 */
[----:B01----:R-:W-:-:S15]  /*0fb0*/  MOV R2, R79 ;  /* 0x0000004f00027202 */ /* 0x003fde0000000f00 */
[----:B01----:R-:W-:-:S15]  /*0fc0*/  MOV R78, R80 ;  /* 0x00000050004e7202 */ /* 0x003fde0000000f00 */
[----:B01----:R-:W-:-:S15]  /*0fd0*/  MOV R79, R81 ;  /* 0x00000051004f7202 */ /* 0x003fde0000000f00 */
[----:B01----:R-:W-:-:S15]  /*0fe0*/  MOV R80, R3 ;  /* 0x0000000300507202 */ /* 0x003fde0000000f00 */
[----:B01----:R-:W-:-:S15]  /*0ff0*/  MOV R81, R83 ;  /* 0x0000005300517202 */ /* 0x003fde0000000f00 */
[----:B01----:R-:W-:-:S15]  /*1000*/  MOV R82, R82 ;  /* 0x0000005200527202 */ /* 0x003fde0000000f00 */
.L_x_9:
[----:B01----:R-:W-:-:S15]  /*1010*/  IADD3 R2, R79, R2, RZ ;  /* 0x000000024f027210 */ /* 0x003fde0007ffe0ff */
[----:B01----:R-:W-:-:S15]  /*1020*/  IADD3 R2, R2, R82, RZ ;  /* 0x0000005202027210 */ /* 0x003fde0007ffe0ff */
[----:B01----:R-:W-:-:S15]  /*1030*/  SHF.L.U32 R3, R2, 0xd, RZ ;  /* 0x0000000d02037819 */ /* 0x003fde00000006ff */
[----:B01----:R-:W-:-:S15]  /*1040*/  LOP3.LUT R2, R3, R2, RZ, 0x3c, !PT ;  /* 0x0000000203027212 */ /* 0x003fde00078e3cff */
[----:B01----:R-:W-:-:S15]  /*1050*/  SHF.R.U32.HI R3, RZ, 0x11, R2 ;  /* 0x00000011ff037819 */ /* 0x003fde0000011602 */
[----:B01----:R-:W-:-:S15]  /*1060*/  LOP3.LUT R2, R3, R2, RZ, 0x3c, !PT ;  /* 0x0000000203027212 */ /* 0x003fde00078e3cff */
[----:B01----:R-:W-:-:S15]  /*1070*/  SHF.L.U32 R83, R2, 0x5, RZ ;  /* 0x0000000502537819 */ /* 0x003fde00000006ff */
[----:B01----:R-:W-:-:S15]  /*1080*/  LOP3.LUT R83, R83, R2, RZ, 0x3c, !PT ;  /* 0x0000000253537212 */ /* 0x003fde00078e3cff */
[----:B01----:R-:W-:-:S15]  /*1090*/  LOP3.LUT R2, R2, 0x1, RZ, 0xc0, !PT ;  /* 0x0000000102027812 */ /* 0x003fde00078ec0ff */
[----:B01----:R-:W-:-:S15]  /*10a0*/  ISETP.EQ.U32.AND P0, PT, R2, 0x1, PT ;  /* 0x000000010200780c */ /* 0x003fde0003f02070 */
[----:B01----:R-:W-:-:S15]  /*10b0*/  LOP3.LUT R2, R78, 0x1, RZ, 0xc0, !PT ;  /* 0x000000014e027812 */ /* 0x003fde00078ec0ff */
[----:B01----:R-:W-:-:S15]  /*10c0*/  ISETP.EQ.U32.AND P1, PT, R2, 0x1, PT ;  /* 0x000000010200780c */ /* 0x003fde0003f22070 */
[----:B01----:R-:W-:-:S15]  /*10d0*/  PLOP3.LUT P0, PT, P0, P1, PT, 0x28, 0x0 ;  /* 0x000000000000781c */ /* 0x003fde0000702570 */
[----:B01----:R-:W-:-:S15]  /*10e0*/  IADD3 R2, R83, 0x7f4a7c15, RZ ;  /* 0x7f4a7c1553027810 */ /* 0x003fde0007ffe0ff */
[----:B01----:R-:W-:-:S15]  /*10f0*/  SEL R83, R2, R83, P0 ;  /* 0x0000005302537207 */ /* 0x003fde0000000000 */
[----:B01----:R-:W-:-:S15]  /*1100*/  MOV R2, R80 ;  /* 0x0000005000027202 */ /* 0x003fde0000000f00 */
[----:B01----:R-:W-:-:S15]  /*1110*/  MOV R3, R81 ;  /* 0x0000005100037202 */ /* 0x003fde0000000f00 */
[----:B01----:R-:W-:-:S15]  /*1120*/  MOV R2, R2 ;  /* 0x0000000200027202 */ /* 0x003fde0000000f00 */
[----:B01----:R-:W-:-:S15]  /*1130*/  MOV R3, R3 ;  /* 0x0000000300037202 */ /* 0x003fde0000000f00 */
[----:B01----:R1:W0:-:S15]  /*1140*/  R2UR UR4, R74 ;  /* 0x000000004a0473c2 */ /* 0x00321e00000e0000 */
[----:B01----:R1:W0:-:S15]  /*1150*/  R2UR UR5, R75 ;  /* 0x000000004b0573c2 */ /* 0x00321e00000e0000 */
[----:B01----:R1:W-:-:S15]  /*1160*/  STG.E.STRONG.SYS [R2.64], R83 ;  /* 0x0000005302007986 */ /* 0x0033de000c115904 */
[----:B01----:R-:W-:-:S15]  /*1170*/  IADD3 R82, R82, 0x1, RZ ;  /* 0x0000000152527810 */ /* 0x003fde0007ffe0ff */
[----:B01----:R-:W-:-:S15]  /*1180*/  ISETP.NE.AND P0, PT, R82, 0x8, PT ;  /* 0x000000085200780c */ /* 0x003fde0003f05270 */
[----:B01----:R-:W-:-:S15]  /*1190*/  MOV R2, R83 ;  /* 0x0000005300027202 */ /* 0x003fde0000000f00 */
[----:B01----:R-:W-:-:S15]  /*11a0*/  MOV R82, R82 ;  /* 0x0000005200527202 */ /* 0x003fde0000000f00 */
[----:B01----:R-:W-:-:S15]  /*11b0*/  @P0 BRA `(.L_x_9) ;  /* 0xfffffe5000000947 */ /* 0x003fde000383ffff */
[----:B01----:R-:W-:-:S15]  /*11c0*/  MOV R74, R2 ;  /* 0x00000002004a7202 */ /* 0x003fde0000000f00 */
[----:B01----:R-:W-:-:S15]  /*11d0*/  MOV R2, R44 ;  /* 0x0000002c00027202 */ /* 0x003fde0000000f00 */
[----:B01----:R-:W-:-:S15]  /*11e0*/  MOV R3, 0x0 ;  /* 0x0000000000037802 */ /* 0x003fde0000000f00 */
[----:B01----:R-:W-:-:S15]  /*11f0*/  RET.REL.NODEC R2 `(_Z1kPKjPjPVii) ;  /* 0xffffee0002007950 */ /* 0x003fde0003c3ffff */
        .type           $_Z1kPKjPjPVii$_Z6nestedILi0EEjjiPVii,@function
        .size           $_Z1kPKjPjPVii$_Z6nestedILi0EEjjiPVii,($_Z1kPKjPjPVii$_Z6nestedILi10EEjjiPVii - $_Z1kPKjPjPVii$_Z6nestedILi0EEjjiPVii)
$_Z1kPKjPjPVii$_Z6nestedILi0EEjjiPVii:
        /* <DEDUP_REMOVED lines=24> */
[----:B01----:R-:W-:-:S15]  /*1380*/  MOV R3, 0x0 ;  /* 0x0000000000037802 */ /* 0x003fde0000000f00 */
[----:B01----:R-:W-:-:S15]  /*1390*/  RET.REL.NODEC R2 `(_Z1kPKjPjPVii) ;  /* 0xffffec6002007950 */ /* 0x003fde0003c3ffff */
        .type           $_Z1kPKjPjPVii$_Z6nestedILi10EEjjiPVii,@function
        .size           $_Z1kPKjPjPVii$_Z6nestedILi10EEjjiPVii,($_Z1kPKjPjPVii$_Z6nestedILi11EEjjiPVii - $_Z1kPKjPjPVii$_Z6nestedILi10EEjjiPVii)
$_Z1kPKjPjPVii$_Z6nestedILi10EEjjiPVii:
        /* <DEDUP_REMOVED lines=11> */
[----:B01----:R-:W-:-:S15]  /*1450*/  SHF.R.U32.HI R6, RZ, 0x12, R5 ;  /* 0x00000012ff067819 */ /* 0x003fde0000011605 */
        /* <DEDUP_REMOVED lines=23> */
[----:B01----:R-:W-:-:S15]  /*15d0*/  BRA `(.L_x_11) ;  /* 0x0000020000007947 */ /* 0x003fde0003800000 */
.L_x_10:
        /* <DEDUP_REMOVED lines=17> */
[----:B01----:R-:W-:-:S15]  /*16f0*/  CALL.REL.NOINC `($_Z1kPKjPjPVii$_Z6nestedILi9EEjjiPVii) ;  /* 0x000043c000007944 */ /* 0x003fde0003c00000 */
[----:B01----:R-:W-:-:S15]  /*1700*/  BSYNC B8 ;  /* 0x0000000000087941 */ /* 0x003fde0003800000 */
.L_x_12:
[----:B01----:R-:W-:-:S15]  /*1710*/  MOV R2, R6 ;  /* 0x0000000600027202 */ /* 0x003fde0000000f00 */
[----:B01----:R-:W-:-:S15]  /*1720*/  IADD3 R5, R2, 0x2468acea, RZ ;  /* 0x2468acea02057810 */ /* 0x003fde0007ffe0ff */
        /* <DEDUP_REMOVED lines=10> */
[----:B01----:R-:W-:-:S15]  /*17d0*/  BRA `(.L_x_13) ;  /* 0x0000020000007947 */ /* 0x003fde0003800000 */
.L_x_11:
        /* <DEDUP_REMOVED lines=19> */
.L_x_14:
[----:B01----:R-:W-:-:S15]  /*1910*/  MOV R2, R6 ;  /* 0x0000000600027202 */ /* 0x003fde0000000f00 */
[----:B01----:R-:W-:-:S15]  /*1920*/  LOP3.LUT R5, R2, 0x13579be9, RZ, 0x3c, !PT ;  /* 0x13579be902057812 */ /* 0x003fde00078e3cff */
        /* <DEDUP_REMOVED lines=11> */
.L_x_13:
[----:B01----:R-:W-:-:S15]  /*19e0*/  MOV R2, R5 ;  /* 0x0000000500027202 */ /* 0x003fde0000000f00 */
[----:B01----:R-:W-:-:S15]  /*19f0*/  MOV R4, R4 ;  /* 0x0000000400047202 */ /* 0x003fde0000000f00 */
[----:B01----:R-:W-:-:S15]  /*1a00*/  MOV R5, 0x0 ;  /* 0x0000000000057802 */ /* 0x003fde0000000f00 */
[----:B01----:R-:W-:-:S15]  /*1a10*/  RET.REL.NODEC R4 `(_Z1kPKjPjPVii) ;  /* 0xffffe5e004007950 */ /* 0x003fde0003c3ffff */
        .type           $_Z1kPKjPjPVii$_Z6nestedILi11EEjjiPVii,@function
        .size           $_Z1kPKjPjPVii$_Z6nestedILi11EEjjiPVii,($_Z1kPKjPjPVii$_Z6nestedILi12EEjjiPVii - $_Z1kPKjPjPVii$_Z6nestedILi11EEjjiPVii)
$_Z1kPKjPjPVii$_Z6nestedILi11EEjjiPVii:
        /* <DEDUP_REMOVED lines=36> */
.L_x_15:
        /* <DEDUP_REMOVED lines=17> */
[----:B01----:R-:W-:-:S15]  /*1d70*/  CALL.REL.NOINC `($_Z1kPKjPjPVii$_Z6nestedILi10EEjjiPVii) ;  /* 0xfffff62000007944 */ /* 0x003fde0003c3ffff */
[----:B01----:R-:W-:-:S15]  /*1d80*/  BSYNC B9 ;  /* 0x0000000000097941 */ /* 0x003fde0003800000 */
.L_x_17:
        /* <DEDUP_REMOVED lines=13> */
.L_x_16:
        /* <DEDUP_REMOVED lines=19> */
.L_x_19:
        /* <DEDUP_REMOVED lines=13> */
.L_x_18:
[----:B01----:R-:W-:-:S15]  /*2060*/  MOV R4, R4 ;  /* 0x0000000400047202 */ /* 0x003fde0000000f00 */
[----:B01----:R-:W-:-:S15]  /*2070*/  MOV R2, R0 ;  /* 0x0000000000027202 */ /* 0x003fde0000000f00 */
[----:B01----:R-:W-:-:S15]  /*2080*/  MOV R3, 0x0 ;  /* 0x0000000000037802 */ /* 0x003fde0000000f00 */
[----:B01----:R-:W-:-:S15]  /*2090*/  RET.REL.NODEC R2 `(_Z1kPKjPjPVii) ;  /* 0xffffdf6002007950 */ /* 0x003fde0003c3ffff */
        .type           $_Z1kPKjPjPVii$_Z6nestedILi12EEjjiPVii,@function
        .size           $_Z1kPKjPjPVii$_Z6nestedILi12EEjjiPVii,($_Z1kPKjPjPVii$_Z6nestedILi1EEjjiPVii - $_Z1kPKjPjPVii$_Z6nestedILi12EEjjiPVii)
$_Z1kPKjPjPVii$_Z6nestedILi12EEjjiPVii:
        /* <DEDUP_REMOVED lines=36> */
.L_x_20:
        /* <DEDUP_REMOVED lines=17> */
[----:B01----:R-:W-:-:S15]  /*23f0*/  CALL.REL.NOINC `($_Z1kPKjPjPVii$_Z6nestedILi11EEjjiPVii) ;  /* 0xfffff62000007944 */ /* 0x003fde0003c3ffff */
[----:B01----:R-:W-:-:S15]  /*2400*/  BSYNC B10 ;  /* 0x00000000000a7941 */ /* 0x003fde0003800000 */
.L_x_22:
        /* <DEDUP_REMOVED lines=13> */
.L_x_21:
        /* <DEDUP_REMOVED lines=19> */
.L_x_24:
        /* <DEDUP_REMOVED lines=13> */
.L_x_23:
[----:B01----:R-:W-:-:S15]  /*26e0*/  MOV R0, R0 ;  /* 0x0000000000007202 */ /* 0x003fde0000000f00 */
[----:B01----:R-:W-:-:S15]  /*26f0*/  MOV R2, R12 ;  /* 0x0000000c00027202 */ /* 0x003fde0000000f00 */
[----:B01----:R-:W-:-:S15]  /*2700*/  MOV R3, 0x0 ;  /* 0x0000000000037802 */ /* 0x003fde0000000f00 */
[----:B01----:R-:W-:-:S15]  /*2710*/  RET.REL.NODEC R2 `(_Z1kPKjPjPVii) ;  /* 0xffffd8e002007950 */ /* 0x003fde0003c3ffff */
        .type           $_Z1kPKjPjPVii$_Z6nestedILi1EEjjiPVii,@function
        .size           $_Z1kPKjPjPVii$_Z6nestedILi1EEjjiPVii,($_Z1kPKjPjPVii$_Z6nestedILi2EEjjiPVii - $_Z1kPKjPjPVii$_Z6nestedILi1EEjjiPVii)
$_Z1kPKjPjPVii$_Z6nestedILi1EEjjiPVii:
        /* <DEDUP_REMOVED lines=36> */
.L_x_25:
        /* <DEDUP_REMOVED lines=14> */
[----:B01----:R-:W-:-:S15]  /*2a40*/  MOV R77, 0x2a60 ;  /* 0x00002a60004d7802 */ /* 0x003fde0000000f00 */
[----:B01----:R-:W-:-:S15]  /*2a50*/  CALL.REL.NOINC `($_Z1kPKjPjPVii$_Z6nestedILi0EEjjiPVii) ;  /* 0xffffe7a000007944 */ /* 0x003fde0003c3ffff */
        /* <DEDUP_REMOVED lines=13> */
.L_x_26:
        /* <DEDUP_REMOVED lines=29> */
.L_x_27:
[----:B01----:R-:W-:-:S15]  /*2d00*/  MOV R44, R44 ;  /* 0x0000002c002c7202 */ /* 0x003fde0000000f00 */
[----:B01----:R-:W-:-:S15]  /*2d10*/  MOV R2, R43 ;  /* 0x0000002b00027202 */ /* 0x003fde0000000f00 */
[----:B01----:R-:W-:-:S15]  /*2d20*/  MOV R3, 0x0 ;  /* 0x0000000000037802 */ /* 0x003fde0000000f00 */
[----:B01----:R-:W-:-:S15]  /*2d30*/  RET.REL.NODEC R2 `(_Z1kPKjPjPVii) ;  /* 0xffffd2c002007950 */ /* 0x003fde0003c3ffff */
        .type           $_Z1kPKjPjPVii$_Z6nestedILi2EEjjiPVii,@function
        .size           $_Z1kPKjPjPVii$_Z6nestedILi2EEjjiPVii,($_Z1kPKjPjPVii$_Z6nestedILi3EEjjiPVii - $_Z1kPKjPjPVii$_Z6nestedILi2EEjjiPVii)
$_Z1kPKjPjPVii$_Z6nestedILi2EEjjiPVii:
        /* <DEDUP_REMOVED lines=36> */
.L_x_28:
        /* <DEDUP_REMOVED lines=17> */
[----:B01----:R-:W-:-:S15]  /*3090*/  CALL.REL.NOINC `($_Z1kPKjPjPVii$_Z6nestedILi1EEjjiPVii) ;  /* 0xfffff68000007944 */ /* 0x003fde0003c3ffff */
[----:B01----:R-:W-:-:S15]  /*30a0*/  BSYNC B6 ;  /* 0x0000000000067941 */ /* 0x003fde0003800000 */
.L_x_30:
        /* <DEDUP_REMOVED lines=13> */
.L_x_29:
        /* <DEDUP_REMOVED lines=19> */
.L_x_32:
        /* <DEDUP_REMOVED lines=13> */
.L_x_31:
[----:B01----:R-:W-:-:S15]  /*3380*/  MOV R2, R43 ;  /* 0x0000002b00027202 */ /* 0x003fde0000000f00 */
[----:B01----:R-:W-:-:S15]  /*3390*/  MOV R40, R40 ;  /* 0x0000002800287202 */ /* 0x003fde0000000f00 */
[----:B01----:R-:W-:-:S15]  /*33a0*/  MOV R41, 0x0 ;  /* 0x0000000000297802 */ /* 0x003fde0000000f00 */
[----:B01----:R-:W-:-:S15]  /*33b0*/  RET.REL.NODEC R40 `(_Z1kPKjPjPVii) ;  /* 0xffffcc4028007950 */ /* 0x003fde0003c3ffff */
        .type           $_Z1kPKjPjPVii$_Z6nestedILi3EEjjiPVii,@function
        .size           $_Z1kPKjPjPVii$_Z6nestedILi3EEjjiPVii,($_Z1kPKjPjPVii$_Z6nestedILi4EEjjiPVii - $_Z1kPKjPjPVii$_Z6nestedILi3EEjjiPVii)
$_Z1kPKjPjPVii$_Z6nestedILi3EEjjiPVii:
        /* <DEDUP_REMOVED lines=36> */
.L_x_33:
        /* <DEDUP_REMOVED lines=17> */
[----:B01----:R-:W-:-:S15]  /*3710*/  CALL.REL.NOINC `($_Z1kPKjPjPVii$_Z6nestedILi2EEjjiPVii) ;  /* 0xfffff62000007944 */ /* 0x003fde0003c3ffff */
[----:B01----:R-:W-:-:S15]  /*3720*/  BSYNC B5 ;  /* 0x0000000000057941 */ /* 0x003fde0003800000 */
.L_x_35:
        /* <DEDUP_REMOVED lines=13> */
.L_x_34:
        /* <DEDUP_REMOVED lines=19> */
.L_x_37:
        /* <DEDUP_REMOVED lines=13> */
.L_x_36:
[----:B01----:R-:W-:-:S15]  /*3a00*/  MOV R40, R40 ;  /* 0x0000002800287202 */ /* 0x003fde0000000f00 */
[----:B01----:R-:W-:-:S15]  /*3a10*/  MOV R2, R11 ;  /* 0x0000000b00027202 */ /* 0x003fde0000000f00 */
[----:B01----:R-:W-:-:S15]  /*3a20*/  MOV R3, 0x0 ;  /* 0x0000000000037802 */ /* 0x003fde0000000f00 */
[----:B01----:R-:W-:-:S15]  /*3a30*/  RET.REL.NODEC R2 `(_Z1kPKjPjPVii) ;  /* 0xffffc5c002007950 */ /* 0x003fde0003c3ffff */
        .type           $_Z1kPKjPjPVii$_Z6nestedILi4EEjjiPVii,@function
        .size           $_Z1kPKjPjPVii$_Z6nestedILi4EEjjiPVii,($_Z1kPKjPjPVii$_Z6nestedILi5EEjjiPVii - $_Z1kPKjPjPVii$_Z6nestedILi4EEjjiPVii)
$_Z1kPKjPjPVii$_Z6nestedILi4EEjjiPVii:
        /* <DEDUP_REMOVED lines=36> */
.L_x_38:
        /* <DEDUP_REMOVED lines=17> */
[----:B01----:R-:W-:-:S15]  /*3d90*/  CALL.REL.NOINC `($_Z1kPKjPjPVii$_Z6nestedILi3EEjjiPVii) ;  /* 0xfffff62000007944 */ /* 0x003fde0003c3ffff */
[----:B01----:R-:W-:-:S15]  /*3da0*/  BSYNC B4 ;  /* 0x0000000000047941 */ /* 0x003fde0003800000 */
.L_x_40:
        /* <DEDUP_REMOVED lines=13> */
.L_x_39:
        /* <DEDUP_REMOVED lines=19> */
.L_x_42:
        /* <DEDUP_REMOVED lines=13> */
.L_x_41:
[----:B01----:R-:W-:-:S15]  /*4080*/  MOV R2, R11 ;  /* 0x0000000b00027202 */ /* 0x003fde0000000f00 */
[----:B01----:R-:W-:-:S15]  /*4090*/  MOV R10, R10 ;  /* 0x0000000a000a7202 */ /* 0x003fde0000000f00 */
[----:B01----:R-:W-:-:S15]  /*40a0*/  MOV R11, 0x0 ;  /* 0x00000000000b7802 */ /* 0x003fde0000000f00 */
[----:B01----:R-:W-:-:S15]  /*40b0*/  RET.REL.NODEC R10 `(_Z1kPKjPjPVii) ;  /* 0xffffbf400a007950 */ /* 0x003fde0003c3ffff */
        .type           $_Z1kPKjPjPVii$_Z6nestedILi5EEjjiPVii,@function
        .size           $_Z1kPKjPjPVii$_Z6nestedILi5EEjjiPVii,($_Z1kPKjPjPVii$_Z6nestedILi6EEjjiPVii - $_Z1kPKjPjPVii$_Z6nestedILi5EEjjiPVii)
$_Z1kPKjPjPVii$_Z6nestedILi5EEjjiPVii:
        /* <DEDUP_REMOVED lines=36> */
.L_x_43:
        /* <DEDUP_REMOVED lines=17> */
[----:B01----:R-:W-:-:S15]  /*4410*/  CALL.REL.NOINC `($_Z1kPKjPjPVii$_Z6nestedILi4EEjjiPVii) ;  /* 0xfffff62000007944 */ /* 0x003fde0003c3ffff */
[----:B01----:R-:W-:-:S15]  /*4420*/  BSYNC B3 ;  /* 0x0000000000037941 */ /* 0x003fde0003800000 */
.L_x_45:
        /* <DEDUP_REMOVED lines=13> */
.L_x_44:
        /* <DEDUP_REMOVED lines=19> */
.L_x_47:
        /* <DEDUP_REMOVED lines=13> */
.L_x_46:
[----:B01----:R-:W-:-:S15]  /*4700*/  MOV R10, R10 ;  /* 0x0000000a000a7202 */ /* 0x003fde0000000f00 */
[----:B01----:R-:W-:-:S15]  /*4710*/  MOV R2, R9 ;  /* 0x0000000900027202 */ /* 0x003fde0000000f00 */
[----:B01----:R-:W-:-:S15]  /*4720*/  MOV R3, 0x0 ;  /* 0x0000000000037802 */ /* 0x003fde0000000f00 */
[----:B01----:R-:W-:-:S15]  /*4730*/  RET.REL.NODEC R2 `(_Z1kPKjPjPVii) ;  /* 0xffffb8c002007950 */ /* 0x003fde0003c3ffff */
        .type           $_Z1kPKjPjPVii$_Z6nestedILi6EEjjiPVii,@function
        .size           $_Z1kPKjPjPVii$_Z6nestedILi6EEjjiPVii,($_Z1kPKjPjPVii$_Z6nestedILi7EEjjiPVii - $_Z1kPKjPjPVii$_Z6nestedILi6EEjjiPVii)
$_Z1kPKjPjPVii$_Z6nestedILi6EEjjiPVii:
        /* <DEDUP_REMOVED lines=36> */
.L_x_48:
        /* <DEDUP_REMOVED lines=17> */
[----:B01----:R-:W-:-:S15]  /*4a90*/  CALL.REL.NOINC `($_Z1kPKjPjPVii$_Z6nestedILi5EEjjiPVii) ;  /* 0xfffff62000007944 */ /* 0x003fde0003c3ffff */
[----:B01----:R-:W-:-:S15]  /*4aa0*/  BSYNC B2 ;  /* 0x0000000000027941 */ /* 0x003fde0003800000 */
.L_x_50:
        /* <DEDUP_REMOVED lines=13> */
.L_x_49:
        /* <DEDUP_REMOVED lines=19> */
.L_x_52:
        /* <DEDUP_REMOVED lines=13> */
.L_x_51:
[----:B01----:R-:W-:-:S15]  /*4d80*/  MOV R2, R9 ;  /* 0x0000000900027202 */ /* 0x003fde0000000f00 */
[----:B01----:R-:W-:-:S15]  /*4d90*/  MOV R8, R8 ;  /* 0x0000000800087202 */ /* 0x003fde0000000f00 */
[----:B01----:R-:W-:-:S15]  /*4da0*/  MOV R9, 0x0 ;  /* 0x0000000000097802 */ /* 0x003fde0000000f00 */
[----:B01----:R-:W-:-:S15]  /*4db0*/  RET.REL.NODEC R8 `(_Z1kPKjPjPVii) ;  /* 0xffffb24008007950 */ /* 0x003fde0003c3ffff */
        .type           $_Z1kPKjPjPVii$_Z6nestedILi7EEjjiPVii,@function
        .size           $_Z1kPKjPjPVii$_Z6nestedILi7EEjjiPVii,($_Z1kPKjPjPVii$_Z6nestedILi8EEjjiPVii - $_Z1kPKjPjPVii$_Z6nestedILi7EEjjiPVii)
$_Z1kPKjPjPVii$_Z6nestedILi7EEjjiPVii:
        /* <DEDUP_REMOVED lines=36> */
.L_x_53:
        /* <DEDUP_REMOVED lines=17> */
[----:B01----:R-:W-:-:S15]  /*5110*/  CALL.REL.NOINC `($_Z1kPKjPjPVii$_Z6nestedILi6EEjjiPVii) ;  /* 0xfffff62000007944 */ /* 0x003fde0003c3ffff */
[----:B01----:R-:W-:-:S15]  /*5120*/  BSYNC B1 ;  /* 0x0000000000017941 */ /* 0x003fde0003800000 */
.L_x_55:
        /* <DEDUP_REMOVED lines=13> */
.L_x_54:
        /* <DEDUP_REMOVED lines=19> */
.L_x_57:
        /* <DEDUP_REMOVED lines=13> */
.L_x_56:
[----:B01----:R-:W-:-:S15]  /*5400*/  MOV R8, R8 ;  /* 0x0000000800087202 */ /* 0x003fde0000000f00 */
[----:B01----:R-:W-:-:S15]  /*5410*/  MOV R2, R7 ;  /* 0x0000000700027202 */ /* 0x003fde0000000f00 */
[----:B01----:R-:W-:-:S15]  /*5420*/  MOV R3, 0x0 ;  /* 0x0000000000037802 */ /* 0x003fde0000000f00 */
[----:B01----:R-:W-:-:S15]  /*5430*/  RET.REL.NODEC R2 `(_Z1kPKjPjPVii) ;  /* 0xffffabc002007950 */ /* 0x003fde0003c3ffff */
        .type           $_Z1kPKjPjPVii$_Z6nestedILi8EEjjiPVii,@function
        .size           $_Z1kPKjPjPVii$_Z6nestedILi8EEjjiPVii,($_Z1kPKjPjPVii$_Z6nestedILi9EEjjiPVii - $_Z1kPKjPjPVii$_Z6nestedILi8EEjjiPVii)
$_Z1kPKjPjPVii$_Z6nestedILi8EEjjiPVii:
        /* <DEDUP_REMOVED lines=36> */
.L_x_58:
        /* <DEDUP_REMOVED lines=17> */
[----:B01----:R-:W-:-:S15]  /*5790*/  CALL.REL.NOINC `($_Z1kPKjPjPVii$_Z6nestedILi7EEjjiPVii) ;  /* 0xfffff62000007944 */ /* 0x003fde0003c3ffff */
[----:B01----:R-:W-:-:S15]  /*57a0*/  BSYNC B0 ;  /* 0x0000000000007941 */ /* 0x003fde0003800000 */
.L_x_60:
        /* <DEDUP_REMOVED lines=13> */
.L_x_59:
        /* <DEDUP_REMOVED lines=19> */
.L_x_62:
        /* <DEDUP_REMOVED lines=13> */
.L_x_61:
[----:B01----:R-:W-:-:S15]  /*5a80*/  MOV R2, R7 ;  /* 0x0000000700027202 */ /* 0x003fde0000000f00 */
[----:B01----:R-:W-:-:S15]  /*5a90*/  MOV R6, R6 ;  /* 0x0000000600067202 */ /* 0x003fde0000000f00 */
[----:B01----:R-:W-:-:S15]  /*5aa0*/  MOV R7, 0x0 ;  /* 0x0000000000077802 */ /* 0x003fde0000000f00 */
[----:B01----:R-:W-:-:S15]  /*5ab0*/  RET.REL.NODEC R6 `(_Z1kPKjPjPVii) ;  /* 0xffffa54006007950 */ /* 0x003fde0003c3ffff */
        .type           $_Z1kPKjPjPVii$_Z6nestedILi9EEjjiPVii,@function
        .size           $_Z1kPKjPjPVii$_Z6nestedILi9EEjjiPVii,(.L_x_92 - $_Z1kPKjPjPVii$_Z6nestedILi9EEjjiPVii)
$_Z1kPKjPjPVii$_Z6nestedILi9EEjjiPVii:
        /* <DEDUP_REMOVED lines=36> */
.L_x_63:
        /* <DEDUP_REMOVED lines=17> */
[----:B01----:R-:W-:-:S15]  /*5e10*/  CALL.REL.NOINC `($_Z1kPKjPjPVii$_Z6nestedILi8EEjjiPVii) ;  /* 0xfffff62000007944 */ /* 0x003fde0003c3ffff */
[----:B01----:R-:W-:-:S15]  /*5e20*/  BSYNC B7 ;  /* 0x0000000000077941 */ /* 0x003fde0003800000 */
.L_x_65:
        /* <DEDUP_REMOVED lines=13> */
.L_x_64:
        /* <DEDUP_REMOVED lines=19> */
.L_x_67:
        /* <DEDUP_REMOVED lines=13> */
.L_x_66:
[----:B01----:R-:W-:-:S15]  /*6100*/  MOV R6, R6 ;  /* 0x0000000600067202 */ /* 0x003fde0000000f00 */
[----:B01----:R-:W-:-:S15]  /*6110*/  MOV R2, R5 ;  /* 0x0000000500027202 */ /* 0x003fde0000000f00 */
[----:B01----:R-:W-:-:S15]  /*6120*/  MOV R3, 0x0 ;  /* 0x0000000000037802 */ /* 0x003fde0000000f00 */
[----:B01----:R-:W-:-:S15]  /*6130*/  RET.REL.NODEC R2 `(_Z1kPKjPjPVii) ;  /* 0xffff9ec002007950 */ /* 0x003fde0003c3ffff */
.L_x_68:
[----:B------:R-:W-:-:S00]  /*6140*/  BRA `(.L_x_68) ;  /* 0xfffffff000007947 */ /* 0x000fc0000383ffff */
[----:B------:R-:W-:-:S00]  /*6150*/  NOP ;  /* 0x0000000000007918 */ /* 0x000fc00000000000 */
        /* <DEDUP_REMOVED lines=10> */
.L_x_92:
